//
// Generated by NVIDIA NVVM Compiler
//
// Compiler Build ID: CL-36424714
// Cuda compilation tools, release 13.0, V13.0.88
// Based on NVVM 20.0.0
//

.version 9.0
.target sm_100
.address_size 64

	// .globl	_Z12Compute_PathPiii

.visible .entry _Z12Compute_PathPiii(
	.param .u64 .ptr .align 1 _Z12Compute_PathPiii_param_0,
	.param .u32 _Z12Compute_PathPiii_param_1,
	.param .u32 _Z12Compute_PathPiii_param_2
)
{
	.reg .pred 	%p<2>;
	.reg .b32 	%r<13>;
	.reg .b64 	%rd<9>;

	ld.param.u64 	%rd2, [_Z12Compute_PathPiii_param_0];
	ld.param.u32 	%r2, [_Z12Compute_PathPiii_param_1];
	ld.param.u32 	%r3, [_Z12Compute_PathPiii_param_2];
	cvta.to.global.u64 	%rd3, %rd2;
	mov.u32 	%r4, %ctaid.x;
	mov.u32 	%r5, %tid.x;
	mul.lo.s32 	%r6, %r2, %r4;
	add.s32 	%r7, %r6, %r5;
	mul.wide.s32 	%rd4, %r7, 4;
	add.s64 	%rd1, %rd3, %rd4;
	ld.global.u32 	%r8, [%rd1];
	add.s32 	%r9, %r6, %r3;
	mul.wide.s32 	%rd5, %r9, 4;
	add.s64 	%rd6, %rd3, %rd5;
	ld.global.u32 	%r10, [%rd6];
	mad.lo.s32 	%r11, %r3, %r2, %r5;
	mul.wide.s32 	%rd7, %r11, 4;
	add.s64 	%rd8, %rd3, %rd7;
	ld.global.u32 	%r12, [%rd8];
	add.s32 	%r1, %r12, %r10;
	setp.le.s32 	%p1, %r8, %r1;
	@%p1 bra 	$L__BB0_2;
	st.global.u32 	[%rd1], %r1;
$L__BB0_2:
	ret;

}


// ===== COMPILED SASS (sm_100) =====

	.target	sm_100

	.elftype	@"ET_EXEC"


//--------------------- .note.nv.tkinfo           --------------------------
	.section	.note.nv.tkinfo,"",@"SHT_NOTE"
	.sectionflags	@"SHF_NOTE_NV_TKINFO"
	.tkinfo
        /*0018*/ 	.word	0x00000002
        /*0030*/ 	.string	""
        /*0030*/ 	.string	"ptxas"
        /*0030*/ 	.string	"Cuda compilation tools, release 13.0, V13.0.88"
        /*0030*/ 	.string	"Build cuda_13.0.r13.0/compiler.36424714_0"
        /*0030*/ 	.string	"-arch sm_100 -m 64 "



//--------------------- .note.nv.cuinfo           --------------------------
	.section	.note.nv.cuinfo,"",@"SHT_NOTE"
	.sectionflags	@"SHF_NOTE_NV_CUINFO"
        /*0018*/ 	.short	0x0002
        /*001a*/ 	.short	0x0064
        /*001c*/ 	.short	0x0082
	.zero		2


//--------------------- .nv.info                  --------------------------
	.section	.nv.info,"",@"SHT_CUDA_INFO"
	.align	4


	//----- nvinfo : EIATTR_REGCOUNT
	.align		4
        /*0000*/ 	.byte	0x04, 0x2f
        /*0002*/ 	.short	(.L_1 - .L_0)
	.align		4
.L_0:
        /*0004*/ 	.word	index@(_Z12Compute_PathPiii)
        /*0008*/ 	.word	0x0000000c


	//----- nvinfo : EIATTR_FRAME_SIZE
	.align		4
.L_1:
        /*000c*/ 	.byte	0x04, 0x11
        /*000e*/ 	.short	(.L_3 - .L_2)
	.align		4
.L_2:
        /*0010*/ 	.word	index@(_Z12Compute_PathPiii)
        /*0014*/ 	.word	0x00000000


	//----- nvinfo : EIATTR_MIN_STACK_SIZE
	.align		4
.L_3:
        /*0018*/ 	.byte	0x04, 0x12
        /*001a*/ 	.short	(.L_5 - .L_4)
	.align		4
.L_4:
        /*001c*/ 	.word	index@(_Z12Compute_PathPiii)
        /*0020*/ 	.word	0x00000000
.L_5:


//--------------------- .nv.compat                --------------------------
	.section	.nv.compat,"",@"SHT_CUDA_COMPAT_INFO"
	.align	4
        /*0000*/ 	.byte	0x02, 0x09, 0x00, 0x00, 0x02, 0x02, 0x01, 0x00, 0x02, 0x05, 0x05, 0x00, 0x03, 0x07, 0x01, 0x01
        /*0010*/ 	.byte	0x02, 0x03, 0x00, 0x00, 0x02, 0x06, 0x01, 0x00, 0x04, 0x0b, 0x08, 0x00, 0x09, 0x00, 0x00, 0x00
        /*0020*/ 	.byte	0x00, 0x00, 0x00, 0x00


//--------------------- .nv.info._Z12Compute_PathPiii --------------------------
	.section	.nv.info._Z12Compute_PathPiii,"",@"SHT_CUDA_INFO"
	.sectionflags	@""
	.align	4


	//----- nvinfo : EIATTR_CUDA_API_VERSION
	.align		4
        /*0000*/ 	.byte	0x04, 0x37
        /*0002*/ 	.short	(.L_7 - .L_6)
.L_6:
        /*0004*/ 	.word	0x00000082


	//----- nvinfo : EIATTR_KPARAM_INFO
	.align		4
.L_7:
        /*0008*/ 	.byte	0x04, 0x17
        /*000a*/ 	.short	(.L_9 - .L_8)
.L_8:
        /*000c*/ 	.word	0x00000000
        /*0010*/ 	.short	0x0002
        /*0012*/ 	.short	0x000c
        /*0014*/ 	.byte	0x00, 0xf0, 0x11, 0x00


	//----- nvinfo : EIATTR_KPARAM_INFO
	.align		4
.L_9:
        /*0018*/ 	.byte	0x04, 0x17
        /*001a*/ 	.short	(.L_11 - .L_10)
.L_10:
        /*001c*/ 	.word	0x00000000
        /*0020*/ 	.short	0x0001
        /*0022*/ 	.short	0x0008
        /*0024*/ 	.byte	0x00, 0xf0, 0x11, 0x00


	//----- nvinfo : EIATTR_KPARAM_INFO
	.align		4
.L_11:
        /*0028*/ 	.byte	0x04, 0x17
        /*002a*/ 	.short	(.L_13 - .L_12)
.L_12:
        /*002c*/ 	.word	0x00000000
        /*0030*/ 	.short	0x0000
        /*0032*/ 	.short	0x0000
        /*0034*/ 	.byte	0x00, 0xf5, 0x21, 0x00


	//----- nvinfo : EIATTR_SPARSE_MMA_MASK
	.align		4
.L_13:
        /*0038*/ 	.byte	0x03, 0x50
        /*003a*/ 	.short	0x0000


	//----- nvinfo : EIATTR_MAXREG_COUNT
	.align		4
        /*003c*/ 	.byte	0x03, 0x1b
        /*003e*/ 	.short	0x00ff


	//----- nvinfo : EIATTR_MERCURY_ISA_VERSION
	.align		4
        /*0040*/ 	.byte	0x03, 0x5f
        /*0042*/ 	.short	0x0101


	//----- nvinfo : EIATTR_VRC_CTA_INIT_COUNT
	.align		4
        /*0044*/ 	.byte	0x02, 0x4a
	.zero		1
	.zero		1


	//----- nvinfo : EIATTR_EXIT_INSTR_OFFSETS
	.align		4
        /*0048*/ 	.byte	0x04, 0x1c
        /*004a*/ 	.short	(.L_15 - .L_14)


	//   ....[0]....
.L_14:
        /*004c*/ 	.word	0x00000110


	//   ....[1]....
        /*0050*/ 	.word	0x00000130


	//----- nvinfo : EIATTR_CBANK_PARAM_SIZE
	.align		4
.L_15:
        /*0054*/ 	.byte	0x03, 0x19
        /*0056*/ 	.short	0x0010


	//----- nvinfo : EIATTR_PARAM_CBANK
	.align		4
        /*0058*/ 	.byte	0x04, 0x0a
        /*005a*/ 	.short	(.L_17 - .L_16)
	.align		4
.L_16:
        /*005c*/ 	.word	index@(.nv.constant0._Z12Compute_PathPiii)
        /*0060*/ 	.short	0x0380
        /*0062*/ 	.short	0x0010


	//----- nvinfo : EIATTR_SW_WAR
	.align		4
.L_17:
        /*0064*/ 	.byte	0x04, 0x36
        /*0066*/ 	.short	(.L_19 - .L_18)
.L_18:
        /*0068*/ 	.word	0x00000008
.L_19:


//--------------------- .nv.callgraph             --------------------------
	.section	.nv.callgraph,"",@"SHT_CUDA_CALLGRAPH"
	.align	4
	.sectionentsize	8
	.align		4
        /*0000*/ 	.word	0x00000000
	.align		4
        /*0004*/ 	.word	0xffffffff
	.align		4
        /*0008*/ 	.word	0x00000000
	.align		4
        /*000c*/ 	.word	0xfffffffe
	.align		4
        /*0010*/ 	.word	0x00000000
	.align		4
        /*0014*/ 	.word	0xfffffffd
	.align		4
        /*0018*/ 	.word	0x00000000
	.align		4
        /*001c*/ 	.word	0xfffffffc


//--------------------- .text._Z12Compute_PathPiii --------------------------
	.section	.text._Z12Compute_PathPiii,"ax",@progbits
	.align	128
        .global         _Z12Compute_PathPiii
        .type           _Z12Compute_PathPiii,@function
        .size           _Z12Compute_PathPiii,(.L_x_1 - _Z12Compute_PathPiii)
        .other          _Z12Compute_PathPiii,@"STO_CUDA_ENTRY STV_DEFAULT"
_Z12Compute_PathPiii:
.text._Z12Compute_PathPiii:
[----:B------:R-:W-:Y:S01]  /*0000*/  LDC R1, c[0x0][0x37c] ;  /* 0x0000df00ff017b82 */ /* 0x000fe20000000800 */
[----:B------:R-:W0:Y:S07]  /*0010*/  S2R R9, SR_TID.X ;  /* 0x0000000000097919 */ /* 0x000e2e0000002100 */
[----:B------:R-:W1:Y:S01]  /*0020*/  S2UR UR6, SR_CTAID.X ;  /* 0x00000000000679c3 */ /* 0x000e620000002500 */
[----:B------:R-:W2:Y:S07]  /*0030*/  LDCU.64 UR4, c[0x0][0x358] ;  /* 0x00006b00ff0477ac */ /* 0x000eae0008000a00 */
[----:B------:R-:W1:Y:S08]  /*0040*/  LDC.64 R6, c[0x0][0x388] ;  /* 0x0000e200ff067b82 */ /* 0x000e700000000a00 */
[----:B------:R-:W3:Y:S01]  /*0050*/  LDC.64 R2, c[0x0][0x380] ;  /* 0x0000e000ff027b82 */ /* 0x000ee20000000a00 */
[----:B-1----:R-:W-:-:S02]  /*0060*/  IMAD R5, R6, UR6, R7 ;  /* 0x0000000606057c24 */ /* 0x002fc4000f8e0207 */
[C-C-:B0-----:R-:W-:Y:S02]  /*0070*/  IMAD R7, R6.reuse, R7, R9.reuse ;  /* 0x0000000706077224 */ /* 0x141fe400078e0209 */
[----:B------:R-:W-:Y:S02]  /*0080*/  IMAD R9, R6, UR6, R9 ;  /* 0x0000000606097c24 */ /* 0x000fe4000f8e0209 */
[----:B---3--:R-:W-:-:S04]  /*0090*/  IMAD.WIDE R4, R5, 0x4, R2 ;  /* 0x0000000405047825 */ /* 0x008fc800078e0202 */
[--C-:B------:R-:W-:Y:S02]  /*00a0*/  IMAD.WIDE R6, R7, 0x4, R2.reuse ;  /* 0x0000000407067825 */ /* 0x100fe400078e0202 */
[----:B--2---:R-:W2:Y:S02]  /*00b0*/  LDG.E R4, desc[UR4][R4.64] ;  /* 0x0000000404047981 */ /* 0x004ea4000c1e1900 */
[----:B------:R-:W-:Y:S02]  /*00c0*/  IMAD.WIDE R2, R9, 0x4, R2 ;  /* 0x0000000409027825 */ /* 0x000fe400078e0202 */
[----:B------:R-:W2:Y:S04]  /*00d0*/  LDG.E R7, desc[UR4][R6.64] ;  /* 0x0000000406077981 */ /* 0x000ea8000c1e1900 */
[----:B------:R-:W3:Y:S01]  /*00e0*/  LDG.E R0, desc[UR4][R2.64] ;  /* 0x0000000402007981 */ /* 0x000ee2000c1e1900 */
[----:B--2---:R-:W-:-:S04]  /*00f0*/  IADD3 R9, PT, PT, R4, R7, RZ ;  /* 0x0000000704097210 */ /* 0x004fc80007ffe0ff */
[----:B---3--:R-:W-:-:S13]  /*0100*/  ISETP.GT.AND P0, PT, R0, R9, PT ;  /* 0x000000090000720c */ /* 0x008fda0003f04270 */
[----:B------:R-:W-:Y:S05]  /*0110*/  @!P0 EXIT ;  /* 0x000000000000894d */ /* 0x000fea0003800000 */
[----:B------:R-:W-:Y:S01]  /*0120*/  STG.E desc[UR4][R2.64], R9 ;  /* 0x0000000902007986 */ /* 0x000fe2000c101904 */
[----:B------:R-:W-:Y:S05]  /*0130*/  EXIT ;  /* 0x000000000000794d */ /* 0x000fea0003800000 */
.L_x_0:
[----:B------:R-:W-:-:S00]  /*0140*/  BRA `(.L_x_0) ;  /* 0xfffffffc00fc7947 */ /* 0x000fc0000383ffff */
[----:B------:R-:W-:-:S00]  /*0150*/  NOP ;  /* 0x0000000000007918 */ /* 0x000fc00000000000 */
        /* <DEDUP_REMOVED lines=10> */
.L_x_1:


//--------------------- .nv.shared.reserved.0     --------------------------
	.section	.nv.shared.reserved.0,"aw",@nobits
	.weak		__nv_reservedSMEM_offset_0_alias
	.size		__nv_reservedSMEM_offset_0_alias, 0, 64
	.other		__nv_reservedSMEM_offset_0_alias,@"STO_CUDA_RESERVED_SHARED STV_DEFAULT"
__nv_reservedSMEM_offset_0_alias:
	.zero		0
	.zero		64


//--------------------- .nv.constant0._Z12Compute_PathPiii --------------------------
	.section	.nv.constant0._Z12Compute_PathPiii,"a",@progbits
	.sectionflags	@""
	.align	4
.nv.constant0._Z12Compute_PathPiii:
	.zero		912


//--------------------- SYMBOLS --------------------------

	.type		.nv.reservedSmem.offset0,@object
	.size		.nv.reservedSmem.offset0,0x4
